	.headerflags	@"EF_CUDA_TEXMODE_UNIFIED EF_CUDA_64BIT_ADDRESS EF_CUDA_ACCELERATORS EF_CUDA_SM90 EF_CUDA_VIRTUAL_SM(EF_CUDA_SM90)"
	.elftype	@"ET_EXEC"


//--------------------- .nv.info                  --------------------------
	.section	.nv.info,"",@"SHT_CUDA_INFO"
	.align	4


	//----- nvinfo : EIATTR_REGCOUNT
	.align		4
        /*0000*/ 	.byte	0x04, 0x2f
        /*0002*/ 	.short	(.L_3 - .L_2)
	.align		4
.L_2:
        /*0004*/ 	.word	index@(triton_poi_fused__native_batch_norm_legit_no_training__unsafe_index_add_relu_26)
        /*0008*/ 	.word	0x00000020


	//----- nvinfo : EIATTR_MIN_STACK_SIZE
	.align		4
.L_3:
        /*000c*/ 	.byte	0x04, 0x12
        /*000e*/ 	.short	(.L_5 - .L_4)
	.align		4
.L_4:
        /*0010*/ 	.word	index@(triton_poi_fused__native_batch_norm_legit_no_training__unsafe_index_add_relu_26)
        /*0014*/ 	.word	0x00000000


	//----- nvinfo : EIATTR_FRAME_SIZE
	.align		4
.L_5:
        /*0018*/ 	.byte	0x04, 0x11
        /*001a*/ 	.short	(.L_7 - .L_6)
	.align		4
.L_6:
        /*001c*/ 	.word	index@(triton_poi_fused__native_batch_norm_legit_no_training__unsafe_index_add_relu_26)
        /*0020*/ 	.word	0x00000000


	//----- nvinfo : EIATTR_MIN_STACK_SIZE
	.align		4
.L_7:
        /*0024*/ 	.byte	0x04, 0x12
        /*0026*/ 	.short	(.L_9 - .L_8)
	.align		4
.L_8:
        /*0028*/ 	.word	index@(triton_poi_fused__native_batch_norm_legit_no_training__unsafe_index_add_relu_26)
        /*002c*/ 	.word	0x00000000
.L_9:


//--------------------- .nv.info.triton_poi_fused__native_batch_norm_legit_no_training__unsafe_index_add_relu_26 --------------------------
	.section	.nv.info.triton_poi_fused__native_batch_norm_legit_no_training__unsafe_index_add_relu_26,"",@"SHT_CUDA_INFO"
	.sectionflags	@""
	.align	4


	//----- nvinfo : EIATTR_CUDA_API_VERSION
	.align		4
        /*0000*/ 	.byte	0x04, 0x37
        /*0002*/ 	.short	(.L_11 - .L_10)
.L_10:
        /*0004*/ 	.word	0x0000007c


	//----- nvinfo : EIATTR_KPARAM_INFO
	.align		4
.L_11:
        /*0008*/ 	.byte	0x04, 0x17
        /*000a*/ 	.short	(.L_13 - .L_12)
.L_12:
        /*000c*/ 	.word	0x00000000
        /*0010*/ 	.short	0x0012
        /*0012*/ 	.short	0x0090
        /*0014*/ 	.byte	0x00, 0xf0, 0x11, 0x00


	//----- nvinfo : EIATTR_KPARAM_INFO
	.align		4
.L_13:
        /*0018*/ 	.byte	0x04, 0x17
        /*001a*/ 	.short	(.L_15 - .L_14)
.L_14:
        /*001c*/ 	.word	0x00000000
        /*0020*/ 	.short	0x0011
        /*0022*/ 	.short	0x0088
        /*0024*/ 	.byte	0x00, 0xf4, 0x21, 0x00


	//----- nvinfo : EIATTR_KPARAM_INFO
	.align		4
.L_15:
        /*0028*/ 	.byte	0x04, 0x17
        /*002a*/ 	.short	(.L_17 - .L_16)
.L_16:
        /*002c*/ 	.word	0x00000000
        /*0030*/ 	.short	0x0010
        /*0032*/ 	.short	0x0080
        /*0034*/ 	.byte	0x00, 0xf4, 0x21, 0x00


	//----- nvinfo : EIATTR_KPARAM_INFO
	.align		4
.L_17:
        /*0038*/ 	.byte	0x04, 0x17
        /*003a*/ 	.short	(.L_19 - .L_18)
.L_18:
        /*003c*/ 	.word	0x00000000
        /*0040*/ 	.short	0x000f
        /*0042*/ 	.short	0x0078
        /*0044*/ 	.byte	0x00, 0xf4, 0x21, 0x00


	//----- nvinfo : EIATTR_KPARAM_INFO
	.align		4
.L_19:
        /*0048*/ 	.byte	0x04, 0x17
        /*004a*/ 	.short	(.L_21 - .L_20)
.L_20:
        /*004c*/ 	.word	0x00000000
        /*0050*/ 	.short	0x000e
        /*0052*/ 	.short	0x0070
        /*0054*/ 	.byte	0x00, 0xf4, 0x21, 0x00


	//----- nvinfo : EIATTR_KPARAM_INFO
	.align		4
.L_21:
        /*0058*/ 	.byte	0x04, 0x17
        /*005a*/ 	.short	(.L_23 - .L_22)
.L_22:
        /*005c*/ 	.word	0x00000000
        /*0060*/ 	.short	0x000d
        /*0062*/ 	.short	0x0068
        /*0064*/ 	.byte	0x00, 0xf4, 0x21, 0x00


	//----- nvinfo : EIATTR_KPARAM_INFO
	.align		4
.L_23:
        /*0068*/ 	.byte	0x04, 0x17
        /*006a*/ 	.short	(.L_25 - .L_24)
.L_24:
        /*006c*/ 	.word	0x00000000
        /*0070*/ 	.short	0x000c
        /*0072*/ 	.short	0x0060
        /*0074*/ 	.byte	0x00, 0xf4, 0x21, 0x00


	//----- nvinfo : EIATTR_KPARAM_INFO
	.align		4
.L_25:
        /*0078*/ 	.byte	0x04, 0x17
        /*007a*/ 	.short	(.L_27 - .L_26)
.L_26:
        /*007c*/ 	.word	0x00000000
        /*0080*/ 	.short	0x000b
        /*0082*/ 	.short	0x0058
        /*0084*/ 	.byte	0x00, 0xf4, 0x21, 0x00


	//----- nvinfo : EIATTR_KPARAM_INFO
	.align		4
.L_27:
        /*0088*/ 	.byte	0x04, 0x17
        /*008a*/ 	.short	(.L_29 - .L_28)
.L_28:
        /*008c*/ 	.word	0x00000000
        /*0090*/ 	.short	0x000a
        /*0092*/ 	.short	0x0050
        /*0094*/ 	.byte	0x00, 0xf4, 0x21, 0x00


	//----- nvinfo : EIATTR_KPARAM_INFO
	.align		4
.L_29:
        /*0098*/ 	.byte	0x04, 0x17
        /*009a*/ 	.short	(.L_31 - .L_30)
.L_30:
        /*009c*/ 	.word	0x00000000
        /*00a0*/ 	.short	0x0009
        /*00a2*/ 	.short	0x0048
        /*00a4*/ 	.byte	0x00, 0xf4, 0x21, 0x00


	//----- nvinfo : EIATTR_KPARAM_INFO
	.align		4
.L_31:
        /*00a8*/ 	.byte	0x04, 0x17
        /*00aa*/ 	.short	(.L_33 - .L_32)
.L_32:
        /*00ac*/ 	.word	0x00000000
        /*00b0*/ 	.short	0x0008
        /*00b2*/ 	.short	0x0040
        /*00b4*/ 	.byte	0x00, 0xf4, 0x21, 0x00


	//----- nvinfo : EIATTR_KPARAM_INFO
	.align		4
.L_33:
        /*00b8*/ 	.byte	0x04, 0x17
        /*00ba*/ 	.short	(.L_35 - .L_34)
.L_34:
        /*00bc*/ 	.word	0x00000000
        /*00c0*/ 	.short	0x0007
        /*00c2*/ 	.short	0x0038
        /*00c4*/ 	.byte	0x00, 0xf4, 0x21, 0x00


	//----- nvinfo : EIATTR_KPARAM_INFO
	.align		4
.L_35:
        /*00c8*/ 	.byte	0x04, 0x17
        /*00ca*/ 	.short	(.L_37 - .L_36)
.L_36:
        /*00cc*/ 	.word	0x00000000
        /*00d0*/ 	.short	0x0006
        /*00d2*/ 	.short	0x0030
        /*00d4*/ 	.byte	0x00, 0xf4, 0x21, 0x00


	//----- nvinfo : EIATTR_KPARAM_INFO
	.align		4
.L_37:
        /*00d8*/ 	.byte	0x04, 0x17
        /*00da*/ 	.short	(.L_39 - .L_38)
.L_38:
        /*00dc*/ 	.word	0x00000000
        /*00e0*/ 	.short	0x0005
        /*00e2*/ 	.short	0x0028
        /*00e4*/ 	.byte	0x00, 0xf4, 0x21, 0x00


	//----- nvinfo : EIATTR_KPARAM_INFO
	.align		4
.L_39:
        /*00e8*/ 	.byte	0x04, 0x17
        /*00ea*/ 	.short	(.L_41 - .L_40)
.L_40:
        /*00ec*/ 	.word	0x00000000
        /*00f0*/ 	.short	0x0004
        /*00f2*/ 	.short	0x0020
        /*00f4*/ 	.byte	0x00, 0xf4, 0x21, 0x00


	//----- nvinfo : EIATTR_KPARAM_INFO
	.align		4
.L_41:
        /*00f8*/ 	.byte	0x04, 0x17
        /*00fa*/ 	.short	(.L_43 - .L_42)
.L_42:
        /*00fc*/ 	.word	0x00000000
        /*0100*/ 	.short	0x0003
        /*0102*/ 	.short	0x0018
        /*0104*/ 	.byte	0x00, 0xf4, 0x21, 0x00


	//----- nvinfo : EIATTR_KPARAM_INFO
	.align		4
.L_43:
        /*0108*/ 	.byte	0x04, 0x17
        /*010a*/ 	.short	(.L_45 - .L_44)
.L_44:
        /*010c*/ 	.word	0x00000000
        /*0110*/ 	.short	0x0002
        /*0112*/ 	.short	0x0010
        /*0114*/ 	.byte	0x00, 0xf4, 0x21, 0x00


	//----- nvinfo : EIATTR_KPARAM_INFO
	.align		4
.L_45:
        /*0118*/ 	.byte	0x04, 0x17
        /*011a*/ 	.short	(.L_47 - .L_46)
.L_46:
        /*011c*/ 	.word	0x00000000
        /*0120*/ 	.short	0x0001
        /*0122*/ 	.short	0x0008
        /*0124*/ 	.byte	0x00, 0xf4, 0x21, 0x00


	//----- nvinfo : EIATTR_KPARAM_INFO
	.align		4
.L_47:
        /*0128*/ 	.byte	0x04, 0x17
        /*012a*/ 	.short	(.L_49 - .L_48)
.L_48:
        /*012c*/ 	.word	0x00000000
        /*0130*/ 	.short	0x0000
        /*0132*/ 	.short	0x0000
        /*0134*/ 	.byte	0x00, 0xf4, 0x21, 0x00


	//----- nvinfo : EIATTR_SPARSE_MMA_MASK
	.align		4
.L_49:
        /*0138*/ 	.byte	0x03, 0x50
        /*013a*/ 	.short	0x0000


	//----- nvinfo : EIATTR_MAXREG_COUNT
	.align		4
        /*013c*/ 	.byte	0x03, 0x1b
        /*013e*/ 	.short	0x00ff


	//----- nvinfo : EIATTR_EXIT_INSTR_OFFSETS
	.align		4
        /*0140*/ 	.byte	0x04, 0x1c
        /*0142*/ 	.short	(.L_51 - .L_50)


	//   ....[0]....
.L_50:
        /*0144*/ 	.word	0x00000a20


	//----- nvinfo : EIATTR_REQNTID
	.align		4
.L_51:
        /*0148*/ 	.byte	0x04, 0x10
        /*014a*/ 	.short	(.L_53 - .L_52)
.L_52:
        /*014c*/ 	.word	0x00000080
        /*0150*/ 	.word	0x00000001
        /*0154*/ 	.word	0x00000001


	//----- nvinfo : EIATTR_CBANK_PARAM_SIZE
	.align		4
.L_53:
        /*0158*/ 	.byte	0x03, 0x19
        /*015a*/ 	.short	0x0094


	//----- nvinfo : EIATTR_PARAM_CBANK
	.align		4
        /*015c*/ 	.byte	0x04, 0x0a
        /*015e*/ 	.short	(.L_55 - .L_54)
	.align		4
.L_54:
        /*0160*/ 	.word	index@(.nv.constant0.triton_poi_fused__native_batch_norm_legit_no_training__unsafe_index_add_relu_26)
        /*0164*/ 	.short	0x0210
        /*0166*/ 	.short	0x0094


	//----- nvinfo : EIATTR_SW_WAR
	.align		4
.L_55:
        /*0168*/ 	.byte	0x04, 0x36
        /*016a*/ 	.short	(.L_57 - .L_56)
.L_56:
        /*016c*/ 	.word	0x00000008
.L_57:


//--------------------- .nv.callgraph             --------------------------
	.section	.nv.callgraph,"",@"SHT_CUDA_CALLGRAPH"
	.align	4
	.sectionentsize	8
	.align		4
        /*0000*/ 	.word	0x00000000
	.align		4
        /*0004*/ 	.word	0xffffffff
	.align		4
        /*0008*/ 	.word	0x00000000
	.align		4
        /*000c*/ 	.word	0xfffffffe
	.align		4
        /*0010*/ 	.word	0x00000000
	.align		4
        /*0014*/ 	.word	0xfffffffd
	.align		4
        /*0018*/ 	.word	0x00000000
	.align		4
        /*001c*/ 	.word	0xfffffffc


//--------------------- .nv.constant4             --------------------------
	.section	.nv.constant4,"a",@progbits
	.align	8
	.align		8
.nv.constant4:
        /*0000*/ 	.dword	_$_str
	.align		8
        /*0008*/ 	.dword	_$_str_$_2


//--------------------- .text.triton_poi_fused__native_batch_norm_legit_no_training__unsafe_index_add_relu_26 --------------------------
	.section	.text.triton_poi_fused__native_batch_norm_legit_no_training__unsafe_index_add_relu_26,"ax",@progbits
	.align	128
        .global         triton_poi_fused__native_batch_norm_legit_no_training__unsafe_index_add_relu_26
        .type           triton_poi_fused__native_batch_norm_legit_no_training__unsafe_index_add_relu_26,@function
        .size           triton_poi_fused__native_batch_norm_legit_no_training__unsafe_index_add_relu_26,(.L_x_1 - triton_poi_fused__native_batch_norm_legit_no_training__unsafe_index_add_relu_26)
        .other          triton_poi_fused__native_batch_norm_legit_no_training__unsafe_index_add_relu_26,@"STO_CUDA_ENTRY STV_DEFAULT"
triton_poi_fused__native_batch_norm_legit_no_training__unsafe_index_add_relu_26:
.text.triton_poi_fused__native_batch_norm_legit_no_training__unsafe_index_add_relu_26:
[----:B------:R-:W-:Y:S01]  /*0000*/  LDC R1, c[0x0][0x28] ;  /* 0x00000a00ff017b82 */ /* 0x000fe20000000800 */
[----:B------:R-:W1:Y:S07]  /*0010*/  S2R R0, SR_TID.X ;  /* 0x0000000000007919 */ /* 0x000e6e0000002100 */
[----:B------:R-:W2:Y:S01]  /*0020*/  LDC.64 R8, c[0x0][0x270] ;  /* 0x00009c00ff087b82 */ /* 0x000ea20000000a00 */
[----:B------:R-:W-:Y:S01]  /*0030*/  ULDC.64 UR4, c[0x0][0x208] ;  /* 0x0000820000047ab9 */ /* 0x000fe20000000a00 */
[----:B------:R-:W-:Y:S01]  /*0040*/  ULDC.64 UR6, c[0x0][0x278] ;  /* 0x00009e0000067ab9 */ /* 0x000fe20000000a00 */
[----:B------:R-:W3:Y:S05]  /*0050*/  S2R R13, SR_CTAID.X ;  /* 0x00000000000d7919 */ /* 0x000eea0000002500 */
[----:B------:R-:W4:Y:S08]  /*0060*/  LDC.64 R14, c[0x0][0x228] ;  /* 0x00008a00ff0e7b82 */ /* 0x000f300000000a00 */
[----:B------:R-:W5:Y:S08]  /*0070*/  LDC.64 R22, c[0x0][0x248] ;  /* 0x00009200ff167b82 */ /* 0x000f700000000a00 */
[----:B------:R-:W4:Y:S01]  /*0080*/  LDC.64 R28, c[0x0][0x238] ;  /* 0x00008e00ff1c7b82 */ /* 0x000f220000000a00 */
[----:B-1----:R-:W-:-:S04]  /*0090*/  SHF.L.U32 R0, R0, 0x1, RZ ;  /* 0x0000000100007819 */ /* 0x002fc800000006ff */
[----:B------:R-:W-:-:S04]  /*00a0*/  LOP3.LUT R0, R0, 0xfe, RZ, 0xc0, !PT ;  /* 0x000000fe00007812 */ /* 0x000fc800078ec0ff */
[----:B---3--:R-:W-:-:S04]  /*00b0*/  LEA R3, R13, R0, 0x8 ;  /* 0x000000000d037211 */ /* 0x008fc800078e40ff */
[----:B------:R-:W-:-:S04]  /*00c0*/  SHF.R.S32.HI R0, RZ, 0x1f, R3 ;  /* 0x0000001fff007819 */ /* 0x000fc80000011403 */
[----:B------:R-:W-:-:S04]  /*00d0*/  LEA.HI R0, R0, R3, RZ, 0x2 ;  /* 0x0000000300007211 */ /* 0x000fc800078f10ff */
[----:B------:R-:W-:-:S04]  /*00e0*/  SHF.R.S32.HI R2, RZ, 0x2, R0 ;  /* 0x00000002ff027819 */ /* 0x000fc80000011400 */
[----:B------:R-:W-:-:S04]  /*00f0*/  LEA.HI R4, R2, R2, RZ, 0x2 ;  /* 0x0000000202047211 */ /* 0x000fc800078f10ff */
[----:B------:R-:W-:-:S04]  /*0100*/  LOP3.LUT R5, R4, 0xfffffffc, RZ, 0xc0, !PT ;  /* 0xfffffffc04057812 */ /* 0x000fc800078ec0ff */
[----:B------:R-:W-:-:S05]  /*0110*/  IADD3 R5, R2, -R5, RZ ;  /* 0x8000000502057210 */ /* 0x000fca0007ffe0ff */
[----:B--2---:R-:W-:Y:S01]  /*0120*/  IMAD.WIDE R4, R5, 0x8, R8 ;  /* 0x0000000805047825 */ /* 0x004fe200078e0208 */
[----:B------:R-:W-:-:S05]  /*0130*/  LOP3.LUT R0, R0, 0xfffffffc, RZ, 0xc0, !PT ;  /* 0xfffffffc00007812 */ /* 0x000fca00078ec0ff */
[----:B------:R-:W2:Y:S01]  /*0140*/  LDG.E.EL.64 R4, desc[UR4][R4.64] ;  /* 0x0000000404047981 */ /* 0x000ea2000c2e1b00 */
[----:B------:R-:W-:-:S05]  /*0150*/  IADD3 R7, R3, -R0, RZ ;  /* 0x8000000003077210 */ /* 0x000fca0007ffe0ff */
[----:B------:R-:W-:-:S06]  /*0160*/  IMAD.WIDE R8, R7, 0x8, R8 ;  /* 0x0000000807087825 */ /* 0x000fcc00078e0208 */
[----:B------:R-:W3:Y:S01]  /*0170*/  LDG.E.EL.128 R8, desc[UR4][R8.64] ;  /* 0x0000000408087981 */ /* 0x000ee2000c2e1d00 */
[----:B------:R-:W-:Y:S02]  /*0180*/  SHF.R.S32.HI R0, RZ, 0x17, R13 ;  /* 0x00000017ff007819 */ /* 0x000fe4000001140d */
[----:B------:R-:W1:Y:S02]  /*0190*/  LDC.64 R12, c[0x0][0x250] ;  /* 0x00009400ff0c7b82 */ /* 0x000e640000000a00 */
[----:B------:R-:W-:-:S04]  /*01a0*/  SGXT R0, R0, 0x1 ;  /* 0x000000010000781a */ /* 0x000fc80000000200 */
[----:B------:R-:W-:-:S04]  /*01b0*/  LEA.HI R2, R0, R3, RZ, 0x4 ;  /* 0x0000000300027211 */ /* 0x000fc800078f20ff */
[--C-:B------:R-:W-:Y:S02]  /*01c0*/  SHF.R.S32.HI R0, RZ, 0x4, R2.reuse ;  /* 0x00000004ff007819 */ /* 0x100fe40000011402 */
[----:B------:R-:W-:-:S04]  /*01d0*/  SHF.R.S32.HI R7, RZ, 0x1f, R2 ;  /* 0x0000001fff077819 */ /* 0x000fc80000011402 */
[----:B------:R-:W-:-:S04]  /*01e0*/  LEA.HI R7, R7, R0, RZ, 0x7 ;  /* 0x0000000007077211 */ /* 0x000fc800078f38ff */
[----:B------:R-:W-:-:S04]  /*01f0*/  LOP3.LUT R7, R7, 0xffffff80, RZ, 0xc0, !PT ;  /* 0xffffff8007077812 */ /* 0x000fc800078ec0ff */
[----:B------:R-:W-:Y:S02]  /*0200*/  IADD3 R27, R0, -R7, RZ ;  /* 0x80000007001b7210 */ /* 0x000fe40007ffe0ff */
[----:B------:R-:W5:Y:S03]  /*0210*/  LDC.64 R6, c[0x0][0x288] ;  /* 0x0000a200ff067b82 */ /* 0x000f660000000a00 */
[----:B-1----:R-:W-:-:S04]  /*0220*/  IMAD.WIDE R12, R27, 0x4, R12 ;  /* 0x000000041b0c7825 */ /* 0x002fc800078e020c */
[----:B----4-:R-:W-:-:S05]  /*0230*/  IMAD.WIDE R14, R27, 0x4, R14 ;  /* 0x000000041b0e7825 */ /* 0x010fca00078e020e */
[----:B------:R1:W4:Y:S02]  /*0240*/  LDG.E.EL R2, desc[UR4][R14.64] ;  /* 0x000000040e027981 */ /* 0x000324000c2e1900 */
[----:B-1----:R-:W1:Y:S01]  /*0250*/  LDC.64 R14, c[0x0][0x258] ;  /* 0x00009600ff0e7b82 */ /* 0x002e620000000a00 */
[----:B0----5:R-:W-:-:S06]  /*0260*/  IMAD.WIDE R24, R27, 0x4, R6 ;  /* 0x000000041b187825 */ /* 0x021fcc00078e0206 */
[----:B------:R-:W5:Y:S01]  /*0270*/  LDG.E.EL R25, desc[UR4][R24.64] ;  /* 0x0000000418197981 */ /* 0x000f62000c2e1900 */
[----:B------:R-:W0:Y:S01]  /*0280*/  LDC.64 R6, c[0x0][0x220] ;  /* 0x00008800ff067b82 */ /* 0x000e220000000a00 */
[----:B------:R-:W-:-:S06]  /*0290*/  IMAD.WIDE R22, R27, 0x4, R22 ;  /* 0x000000041b167825 */ /* 0x000fcc00078e0216 */
[----:B------:R-:W4:Y:S01]  /*02a0*/  LDG.E.EL R22, desc[UR4][R22.64] ;  /* 0x0000000416167981 */ /* 0x000f22000c2e1900 */
[----:B-1----:R-:W-:-:S05]  /*02b0*/  IMAD.WIDE R14, R27, 0x4, R14 ;  /* 0x000000041b0e7825 */ /* 0x002fca00078e020e */
[----:B------:R1:W4:Y:S01]  /*02c0*/  LDG.E.EL R23, desc[UR4][R14.64] ;  /* 0x000000040e177981 */ /* 0x000322000c2e1900 */
[C---:B0-----:R-:W-:Y:S01]  /*02d0*/  IMAD.WIDE R6, R27.reuse, 0x4, R6 ;  /* 0x000000041b067825 */ /* 0x041fe200078e0206 */
[----:B-1----:R-:W0:Y:S05]  /*02e0*/  LDC.64 R14, c[0x0][0x290] ;  /* 0x0000a400ff0e7b82 */ /* 0x002e2a0000000a00 */
[----:B------:R-:W4:Y:S01]  /*02f0*/  LDG.E.EL R6, desc[UR4][R6.64] ;  /* 0x0000000406067981 */ /* 0x000f22000c2e1900 */
[----:B------:R-:W-:-:S05]  /*0300*/  IMAD.WIDE R28, R27, 0x4, R28 ;  /* 0x000000041b1c7825 */ /* 0x000fca00078e021c */
[----:B------:R-:W5:Y:S01]  /*0310*/  LDG.E.EL R7, desc[UR4][R28.64] ;  /* 0x000000041c077981 */ /* 0x000f62000c2e1900 */
[----:B0-----:R-:W-:-:S06]  /*0320*/  IMAD.WIDE R14, R27, 0x4, R14 ;  /* 0x000000041b0e7825 */ /* 0x001fcc00078e020e */
[----:B------:R-:W5:Y:S01]  /*0330*/  LDG.E.EL R14, desc[UR4][R14.64] ;  /* 0x000000040e0e7981 */ /* 0x000f62000c2e1900 */
[----:B--2---:R-:W-:-:S04]  /*0340*/  SHF.R.U32.HI R17, RZ, 0x1e, R5 ;  /* 0x0000001eff117819 */ /* 0x004fc80000011605 */
[----:B------:R-:W-:-:S04]  /*0350*/  LOP3.LUT R17, R17, 0x2, RZ, 0xc0, !PT ;  /* 0x0000000211117812 */ /* 0x000fc800078ec0ff */
[----:B------:R-:W-:Y:S02]  /*0360*/  IADD3 R16, P0, R4, R17, RZ ;  /* 0x0000001104107210 */ /* 0x000fe40007f1e0ff */
[----:B------:R0:W2:Y:S02]  /*0370*/  LDG.E.EL R4, desc[UR4][R12.64] ;  /* 0x000000040c047981 */ /* 0x0000a4000c2e1900 */
[----:B------:R-:W-:Y:S02]  /*0380*/  IADD3.X R5, RZ, R5, RZ, P0, !PT ;  /* 0x00000005ff057210 */ /* 0x000fe400007fe4ff */
[----:B---3--:R-:W-:Y:S02]  /*0390*/  SHF.R.U32.HI R18, RZ, 0x1c, R11 ;  /* 0x0000001cff127819 */ /* 0x008fe4000001160b */
[----:B------:R-:W-:Y:S02]  /*03a0*/  LEA R19, P1, R10, UR6, 0x2 ;  /* 0x000000060a137c11 */ /* 0x000fe4000f8210ff */
[----:B------:R-:W-:-:S02]  /*03b0*/  SHF.L.U64.HI R5, R16, 0x3, R5 ;  /* 0x0000000310057819 */ /* 0x000fc40000010205 */
[----:B------:R-:W-:Y:S01]  /*03c0*/  SHF.L.U32 R16, R16, 0x3, RZ ;  /* 0x0000000310107819 */ /* 0x000fe200000006ff */
[----:B0-----:R-:W0:Y:S01]  /*03d0*/  LDC.64 R12, c[0x0][0x260] ;  /* 0x00009800ff0c7b82 */ /* 0x001e220000000a00 */
[----:B------:R-:W-:Y:S02]  /*03e0*/  LOP3.LUT R18, R18, 0x8, RZ, 0xc0, !PT ;  /* 0x0000000812127812 */ /* 0x000fe400078ec0ff */
[----:B------:R-:W-:Y:S02]  /*03f0*/  LEA.HI.X R10, R10, UR7, R11, 0x2, P1 ;  /* 0x000000070a0a7c11 */ /* 0x000fe400088f140b */
[----:B------:R-:W-:Y:S02]  /*0400*/  IADD3 R18, P2, P3, R16, R19, R18 ;  /* 0x0000001310127210 */ /* 0x000fe40007b5e012 */
[----:B------:R-:W-:Y:S02]  /*0410*/  SHF.R.U32.HI R21, RZ, 0x1c, R9 ;  /* 0x0000001cff157819 */ /* 0x000fe40000011609 */
[----:B------:R-:W-:-:S02]  /*0420*/  IADD3.X R19, R5, R10, RZ, P2, P3 ;  /* 0x0000000a05137210 */ /* 0x000fc400017e64ff */
[C---:B------:R-:W-:Y:S01]  /*0430*/  LEA R20, P0, R8.reuse, UR6, 0x2 ;  /* 0x0000000608147c11 */ /* 0x040fe2000f8010ff */
[----:B------:R-:W1:Y:S01]  /*0440*/  LDC.64 R10, c[0x0][0x230] ;  /* 0x00008c00ff0a7b82 */ /* 0x000e620000000a00 */
[----:B------:R-:W-:Y:S02]  /*0450*/  LOP3.LUT R21, R21, 0x8, RZ, 0xc0, !PT ;  /* 0x0000000815157812 */ /* 0x000fe400078ec0ff */
[----:B------:R-:W-:Y:S02]  /*0460*/  LEA.HI.X R8, R8, UR7, R9, 0x2, P0 ;  /* 0x0000000708087c11 */ /* 0x000fe400080f1409 */
[----:B------:R-:W-:-:S03]  /*0470*/  IADD3 R20, P0, P1, R16, R20, R21 ;  /* 0x0000001410147210 */ /* 0x000fc6000791e015 */
[----:B------:R-:W3:Y:S01]  /*0480*/  LDC.64 R16, c[0x0][0x240] ;  /* 0x00009000ff107b82 */ /* 0x000ee20000000a00 */
[----:B------:R-:W-:Y:S02]  /*0490*/  IADD3.X R21, R5, R8, RZ, P0, P1 ;  /* 0x0000000805157210 */ /* 0x000fe400007e24ff */
[----:B------:R-:W-:-:S05]  /*04a0*/  SHF.L.U32 R5, R0, 0x2, RZ ;  /* 0x0000000200057819 */ /* 0x000fca00000006ff */
[----:B------:R-:W3:Y:S01]  /*04b0*/  LDC.64 R8, c[0x0][0x218] ;  /* 0x00008600ff087b82 */ /* 0x000ee20000000a00 */
[----:B------:R-:W-:-:S04]  /*04c0*/  IMAD.WIDE R20, R5, 0x4, R20 ;  /* 0x0000000405147825 */ /* 0x000fc800078e0214 */
[----:B------:R-:W-:Y:S02]  /*04d0*/  IMAD.WIDE R18, R5, 0x4, R18 ;  /* 0x0000000405127825 */ /* 0x000fe400078e0212 */
[----:B------:R0:W2:Y:S02]  /*04e0*/  LDG.E.EL R5, desc[UR4][R20.64] ;  /* 0x0000000414057981 */ /* 0x0000a4000c2e1900 */
[C---:B-1----:R-:W-:Y:S02]  /*04f0*/  IMAD.WIDE R10, R27.reuse, 0x4, R10 ;  /* 0x000000041b0a7825 */ /* 0x042fe400078e020a */
[----:B------:R-:W2:Y:S02]  /*0500*/  LDG.E.EL R18, desc[UR4][R18.64] ;  /* 0x0000000412127981 */ /* 0x000ea4000c2e1900 */
[----:B0-----:R-:W-:Y:S02]  /*0510*/  IMAD.WIDE R12, R27, 0x4, R12 ;  /* 0x000000041b0c7825 */ /* 0x001fe400078e020c */
[----:B------:R0:W2:Y:S01]  /*0520*/  LDG.E.EL R24, desc[UR4][R10.64] ;  /* 0x000000040a187981 */ /* 0x0000a2000c2e1900 */
[----:B------:R-:W1:Y:S03]  /*0530*/  LDC.64 R20, c[0x0][0x280] ;  /* 0x0000a000ff147b82 */ /* 0x000e660000000a00 */
[----:B------:R3:W2:Y:S05]  /*0540*/  LDG.E.EL R0, desc[UR4][R12.64] ;  /* 0x000000040c007981 */ /* 0x0006aa000c2e1900 */
[----:B0-----:R-:W0:Y:S01]  /*0550*/  LDC.64 R10, c[0x0][0x298] ;  /* 0x0000a600ff0a7b82 */ /* 0x001e220000000a00 */
[----:B---3--:R-:W-:-:S04]  /*0560*/  IMAD.WIDE R8, R3, 0x4, R8 ;  /* 0x0000000403087825 */ /* 0x008fc800078e0208 */
[----:B------:R-:W-:Y:S02]  /*0570*/  IMAD.WIDE R16, R3, 0x4, R16 ;  /* 0x0000000403107825 */ /* 0x000fe400078e0210 */
[----:B------:R-:W3:Y:S01]  /*0580*/  LDG.E.64 R8, desc[UR4][R8.64] ;  /* 0x0000000408087981 */ /* 0x000ee2000c1e1b00 */
[----:B------:R-:W4:Y:S03]  /*0590*/  LDC.64 R12, c[0x0][0x268] ;  /* 0x00009a00ff0c7b82 */ /* 0x000f260000000a00 */
[----:B------:R-:W3:Y:S01]  /*05a0*/  LDG.E.64 R16, desc[UR4][R16.64] ;  /* 0x0000000410107981 */ /* 0x000ee2000c1e1b00 */
[----:B-1----:R-:W-:-:S06]  /*05b0*/  IMAD.WIDE R20, R27, 0x4, R20 ;  /* 0x000000041b147825 */ /* 0x002fcc00078e0214 */
[----:B------:R-:W3:Y:S01]  /*05c0*/  LDG.E.EL R20, desc[UR4][R20.64] ;  /* 0x0000000414147981 */ /* 0x000ee2000c2e1900 */
[----:B0-----:R-:W-:-:S06]  /*05d0*/  IMAD.WIDE R26, R27, 0x4, R10 ;  /* 0x000000041b1a7825 */ /* 0x001fcc00078e020a */
[----:B------:R-:W3:Y:S01]  /*05e0*/  LDG.E.EL R27, desc[UR4][R26.64] ;  /* 0x000000041a1b7981 */ /* 0x000ee2000c2e1900 */
[----:B----4-:R-:W-:-:S05]  /*05f0*/  IMAD.WIDE R12, R3, 0x4, R12 ;  /* 0x00000004030c7825 */ /* 0x010fca00078e020c */
[----:B------:R0:W4:Y:S01]  /*0600*/  LDG.E.64 R10, desc[UR4][R12.64] ;  /* 0x000000040c0a7981 */ /* 0x000122000c1e1b00 */
[----:B------:R-:W-:-:S04]  /*0610*/  FADD R28, R2, 9.9999997473787516356e-06 ;  /* 0x3727c5ac021c7421 */ /* 0x000fc80000000000 */
[----:B------:R-:W1:Y:S01]  /*0620*/  MUFU.SQRT R29, R28 ;  /* 0x0000001c001d7308 */ /* 0x000e620000002000 */
[----:B-----5:R-:W-:-:S07]  /*0630*/  FADD R25, R25, 9.9999997473787516356e-06 ;  /* 0x3727c5ac19197421 */ /* 0x020fce0000000000 */
[----:B------:R-:W5:Y:S01]  /*0640*/  MUFU.SQRT R2, R25 ;  /* 0x0000001900027308 */ /* 0x000f620000002000 */
[C---:B-1----:R-:W-:Y:S02]  /*0650*/  FSETP.GT.AND P0, PT, R29.reuse, 8.50705917302346158658e+37, PT ;  /* 0x7e8000001d00780b */ /* 0x042fe40003f04000 */
[----:B------:R-:W-:Y:S01]  /*0660*/  FSETP.GEU.AND P3, PT, R29, 1.175494350822287508e-38, PT ;  /* 0x008000001d00780b */ /* 0x000fe20003f6e000 */
[----:B0-----:R-:W-:Y:S01]  /*0670*/  HFMA2.MMA R12, -RZ, RZ, 1.625, 0 ;  /* 0x3e800000ff0c7435 */ /* 0x001fe200000001ff */
[C---:B-----5:R-:W-:Y:S02]  /*0680*/  FSETP.GT.AND P2, PT, R2.reuse, 8.50705917302346158658e+37, PT ;  /* 0x7e8000000200780b */ /* 0x060fe40003f44000 */
[----:B------:R-:W-:-:S07]  /*0690*/  FSETP.GEU.AND P5, PT, R2, 1.175494350822287508e-38, PT ;  /* 0x008000000200780b */ /* 0x000fce0003fae000 */
[----:B------:R-:W-:-:S04]  /*06a0*/  @P0 FMUL R29, R29, 0.25 ;  /* 0x3e8000001d1d0820 */ /* 0x000fc80000400000 */
[----:B------:R-:W-:Y:S01]  /*06b0*/  @!P3 FMUL R29, R29, 16777216 ;  /* 0x4b8000001d1db820 */ /* 0x000fe20000400000 */
[----:B------:R-:W-:Y:S01]  /*06c0*/  FSEL R13, R12, 1, P0 ;  /* 0x3f8000000c0d7808 */ /* 0x000fe20000000000 */
[----:B------:R-:W-:-:S04]  /*06d0*/  @P2 FMUL R2, R2, 0.25 ;  /* 0x3e80000002022820 */ /* 0x000fc80000400000 */
[----:B------:R-:W-:Y:S01]  /*06e0*/  @!P5 FMUL R2, R2, 16777216 ;  /* 0x4b8000000202d820 */ /* 0x000fe20000400000 */
[----:B------:R-:W-:-:S05]  /*06f0*/  @!P3 FMUL R13, R13, 16777216 ;  /* 0x4b8000000d0db820 */ /* 0x000fca0000400000 */
[----:B------:R-:W-:Y:S01]  /*0700*/  MUFU.RCP R2, R2 ;  /* 0x0000000200027308 */ /* 0x000fe20000001000 */
[----:B--2---:R-:W-:-:S07]  /*0710*/  FADD R4, R4, 9.9999997473787516356e-06 ;  /* 0x3727c5ac04047421 */ /* 0x004fce0000000000 */
[----:B------:R-:W0:Y:S02]  /*0720*/  MUFU.SQRT R19, R4 ;  /* 0x0000000400137308 */ /* 0x000e240000002000 */
[C---:B0-----:R-:W-:Y:S02]  /*0730*/  FSETP.GT.AND P1, PT, R19.reuse, 8.50705917302346158658e+37, PT ;  /* 0x7e8000001300780b */ /* 0x041fe40003f24000 */
[----:B------:R-:W-:-:S04]  /*0740*/  FSETP.GEU.AND P4, PT, R19, 1.175494350822287508e-38, PT ;  /* 0x008000001300780b */ /* 0x000fc80003f8e000 */
[----:B------:R-:W0:Y:S07]  /*0750*/  MUFU.RCP R4, R29 ;  /* 0x0000001d00047308 */ /* 0x000e2e0000001000 */
[----:B------:R-:W-:-:S04]  /*0760*/  @P1 FMUL R19, R19, 0.25 ;  /* 0x3e80000013131820 */ /* 0x000fc80000400000 */
[----:B------:R-:W-:-:S06]  /*0770*/  @!P4 FMUL R19, R19, 16777216 ;  /* 0x4b8000001313c820 */ /* 0x000fcc0000400000 */
[----:B------:R-:W1:Y:S01]  /*0780*/  MUFU.RCP R19, R19 ;  /* 0x0000001300137308 */ /* 0x000e620000001000 */
[----:B------:R-:W-:Y:S01]  /*0790*/  FSEL R12, R12, 1, P1 ;  /* 0x3f8000000c0c7808 */ /* 0x000fe20000800000 */
[----:B0-----:R-:W-:-:S04]  /*07a0*/  FMUL R4, R4, R13 ;  /* 0x0000000d04047220 */ /* 0x001fc80000400000 */
[----:B------:R-:W-:Y:S01]  /*07b0*/  @!P4 FMUL R12, R12, 16777216 ;  /* 0x4b8000000c0cc820 */ /* 0x000fe20000400000 */
[----:B------:R-:W-:-:S04]  /*07c0*/  MOV R13, 0x3e800000 ;  /* 0x3e800000000d7802 */ /* 0x000fc80000000f00 */
[----:B------:R-:W-:Y:S01]  /*07d0*/  FSEL R13, R13, 1, P2 ;  /* 0x3f8000000d0d7808 */ /* 0x000fe20001000000 */
[----:B-1----:R-:W-:-:S04]  /*07e0*/  FMUL R12, R19, R12 ;  /* 0x0000000c130c7220 */ /* 0x002fc80000400000 */
[----:B------:R-:W-:Y:S01]  /*07f0*/  @!P5 FMUL R13, R13, 16777216 ;  /* 0x4b8000000d0dd820 */ /* 0x000fe20000400000 */
[--C-:B---3--:R-:W-:Y:S01]  /*0800*/  FADD R9, R9, -R6.reuse ;  /* 0x8000000609097221 */ /* 0x108fe20000000000 */
[----:B------:R-:W-:Y:S01]  /*0810*/  FADD R19, R8, -R6 ;  /* 0x8000000608137221 */ /* 0x000fe20000000000 */
[--C-:B------:R-:W-:Y:S01]  /*0820*/  FADD R17, R17, -R22.reuse ;  /* 0x8000001611117221 */ /* 0x100fe20000000000 */
[----:B------:R-:W-:Y:S02]  /*0830*/  FADD R15, R16, -R22 ;  /* 0x80000016100f7221 */ /* 0x000fe40000000000 */
[C---:B------:R-:W-:Y:S01]  /*0840*/  FMUL R19, R4.reuse, R19 ;  /* 0x0000001304137220 */ /* 0x040fe20000400000 */
[----:B------:R-:W-:Y:S01]  /*0850*/  FMUL R6, R4, R9 ;  /* 0x0000000904067220 */ /* 0x000fe20000400000 */
[C---:B------:R-:W-:Y:S01]  /*0860*/  FMUL R17, R12.reuse, R17 ;  /* 0x000000110c117220 */ /* 0x040fe20000400000 */
[----:B------:R-:W0:Y:S01]  /*0870*/  LDC.64 R8, c[0x0][0x210] ;  /* 0x00008400ff087b82 */ /* 0x000e220000000a00 */
[----:B------:R-:W-:Y:S01]  /*0880*/  FMUL R15, R12, R15 ;  /* 0x0000000f0c0f7220 */ /* 0x000fe20000400000 */
[C-C-:B------:R-:W-:Y:S01]  /*0890*/  FFMA R19, R24.reuse, R19, R7.reuse ;  /* 0x0000001318137223 */ /* 0x140fe20000000007 */
[----:B------:R-:W-:Y:S01]  /*08a0*/  FFMA R6, R24, R6, R7 ;  /* 0x0000000618067223 */ /* 0x000fe20000000007 */
[C-C-:B------:R-:W-:Y:S01]  /*08b0*/  FFMA R4, R23.reuse, R17, R0.reuse ;  /* 0x0000001117047223 */ /* 0x140fe20000000000 */
[----:B------:R-:W-:Y:S01]  /*08c0*/  FFMA R15, R23, R15, R0 ;  /* 0x0000000f170f7223 */ /* 0x000fe20000000000 */
[----:B------:R-:W-:Y:S01]  /*08d0*/  FMUL R2, R2, R13 ;  /* 0x0000000d02027220 */ /* 0x000fe20000400000 */
[----:B------:R-:W-:Y:S01]  /*08e0*/  FADD R0, RZ, R19 ;  /* 0x00000013ff007221 */ /* 0x000fe20000000000 */
[C---:B------:R-:W-:Y:S01]  /*08f0*/  FADD R5, -R20.reuse, R5 ;  /* 0x0000000514057221 */ /* 0x040fe20000000100 */
[----:B------:R-:W-:Y:S01]  /*0900*/  FADD R7, RZ, R6 ;  /* 0x00000006ff077221 */ /* 0x000fe20000000000 */
[----:B------:R-:W-:Y:S01]  /*0910*/  FADD R18, -R20, R18 ;  /* 0x0000001214127221 */ /* 0x000fe20000000100 */
[----:B------:R-:W-:Y:S01]  /*0920*/  FADD R15, R15, R0 ;  /* 0x000000000f0f7221 */ /* 0x000fe20000000000 */
[-C--:B------:R-:W-:Y:S01]  /*0930*/  FMUL R5, R5, R2.reuse ;  /* 0x0000000205057220 */ /* 0x080fe20000400000 */
[----:B------:R-:W-:Y:S01]  /*0940*/  FADD R4, R4, R7 ;  /* 0x0000000704047221 */ /* 0x000fe20000000000 */
[----:B------:R-:W-:-:S02]  /*0950*/  FMUL R18, R18, R2 ;  /* 0x0000000212127220 */ /* 0x000fc40000400000 */
[C-C-:B------:R-:W-:Y:S02]  /*0960*/  FFMA R5, R14.reuse, R5, R27.reuse ;  /* 0x000000050e057223 */ /* 0x140fe4000000001b */
[----:B------:R-:W-:Y:S01]  /*0970*/  FFMA R27, R14, R18, R27 ;  /* 0x000000120e1b7223 */ /* 0x000fe2000000001b */
[----:B----4-:R-:W-:Y:S01]  /*0980*/  FADD R10, R10, R15 ;  /* 0x0000000f0a0a7221 */ /* 0x010fe20000000000 */
[----:B------:R-:W-:-:S04]  /*0990*/  FADD R4, R11, R4 ;  /* 0x000000040b047221 */ /* 0x000fc80000000000 */
[C---:B------:R-:W-:Y:S01]  /*09a0*/  FSETP.GEU.AND P0, PT, R10.reuse, -R5, PT ;  /* 0x800000050a00720b */ /* 0x040fe20003f0e000 */
[----:B------:R-:W-:Y:S01]  /*09b0*/  FADD R5, R10, R5 ;  /* 0x000000050a057221 */ /* 0x000fe20000000000 */
[C---:B------:R-:W-:Y:S01]  /*09c0*/  FADD R0, R4.reuse, R27 ;  /* 0x0000001b04007221 */ /* 0x040fe20000000000 */
[----:B------:R-:W-:Y:S01]  /*09d0*/  FSETP.GEU.AND P1, PT, R4, -R27, PT ;  /* 0x8000001b0400720b */ /* 0x000fe20003f2e000 */
[----:B0-----:R-:W-:Y:S02]  /*09e0*/  IMAD.WIDE R8, R3, 0x4, R8 ;  /* 0x0000000403087825 */ /* 0x001fe400078e0208 */
[----:B------:R-:W-:Y:S02]  /*09f0*/  FSEL R2, R5, RZ, P0 ;  /* 0x000000ff05027208 */ /* 0x000fe40000000000 */
[----:B------:R-:W-:-:S05]  /*0a00*/  FSEL R3, R0, RZ, P1 ;  /* 0x000000ff00037208 */ /* 0x000fca0000800000 */
[----:B------:R-:W-:Y:S01]  /*0a10*/  STG.E.64 desc[UR4][R8.64], R2 ;  /* 0x0000000208007986 */ /* 0x000fe2000c101b04 */
[----:B------:R-:W-:Y:S05]  /*0a20*/  EXIT ;  /* 0x000000000000794d */ /* 0x000fea0003800000 */
.L_x_0:
[----:B------:R-:W-:-:S00]  /*0a30*/  BRA `(.L_x_0) ;  /* 0xfffffffc00fc7947 */ /* 0x000fc0000383ffff */
[----:B------:R-:W-:-:S00]  /*0a40*/  NOP ;  /* 0x0000000000007918 */ /* 0x000fc00000000000 */
        /* <DEDUP_REMOVED lines=11> */
.L_x_1:


//--------------------- .nv.global.init           --------------------------
	.section	.nv.global.init,"aw",@progbits
.nv.global.init:
	.type		_$_str,@object
	.size		_$_str,(_$_str_$_2 - _$_str)
_$_str:
        /*0000*/ 	.byte	0x5f, 0x5f, 0x43, 0x55, 0x44, 0x41, 0x5f, 0x46, 0x54, 0x5a, 0x00
	.type		_$_str_$_2,@object
	.size		_$_str_$_2,(.L_1 - _$_str_$_2)
_$_str_$_2:
        /*000b*/ 	.byte	0x5f, 0x5f, 0x43, 0x55, 0x44, 0x41, 0x5f, 0x50, 0x52, 0x45, 0x43, 0x5f, 0x53, 0x51, 0x52, 0x54
        /*001b*/ 	.byte	0x00
.L_1:


//--------------------- .nv.constant0.triton_poi_fused__native_batch_norm_legit_no_training__unsafe_index_add_relu_26 --------------------------
	.section	.nv.constant0.triton_poi_fused__native_batch_norm_legit_no_training__unsafe_index_add_relu_26,"a",@progbits
	.sectionflags	@""
	.align	4
.nv.constant0.triton_poi_fused__native_batch_norm_legit_no_training__unsafe_index_add_relu_26:
	.zero		676
